//
// Generated by NVIDIA NVVM Compiler
//
// Compiler Build ID: CL-36424714
// Cuda compilation tools, release 13.0, V13.0.88
// Based on NVVM 20.0.0
//

.version 9.0
.target sm_100
.address_size 64

	// .globl	_Z10vector_addPfS_S_i
.extern .func  (.param .b32 func_retval0) vprintf
(
	.param .b64 vprintf_param_0,
	.param .b64 vprintf_param_1
)
;
.global .align 1 .b8 $str[3] = {104, 105};

.visible .entry _Z10vector_addPfS_S_i(
	.param .u64 .ptr .align 1 _Z10vector_addPfS_S_i_param_0,
	.param .u64 .ptr .align 1 _Z10vector_addPfS_S_i_param_1,
	.param .u64 .ptr .align 1 _Z10vector_addPfS_S_i_param_2,
	.param .u32 _Z10vector_addPfS_S_i_param_3
)
{
	.reg .pred 	%p<10>;
	.reg .b32 	%r<25>;
	.reg .b32 	%f<88>;
	.reg .b64 	%rd<42>;

	ld.param.u64 	%rd22, [_Z10vector_addPfS_S_i_param_0];
	ld.param.u64 	%rd23, [_Z10vector_addPfS_S_i_param_1];
	ld.param.u64 	%rd24, [_Z10vector_addPfS_S_i_param_2];
	ld.param.u32 	%r16, [_Z10vector_addPfS_S_i_param_3];
	cvta.to.global.u64 	%rd1, %rd22;
	cvta.to.global.u64 	%rd2, %rd24;
	cvta.to.global.u64 	%rd3, %rd23;
	mov.u64 	%rd25, $str;
	cvta.global.u64 	%rd26, %rd25;
	{ // callseq 0, 0
	.param .b64 param0;
	st.param.b64 	[param0], %rd26;
	.param .b64 param1;
	st.param.b64 	[param1], 0;
	.param .b32 retval0;
	call.uni (retval0), 
	vprintf, 
	(
	param0, 
	param1
	);
	ld.param.b32 	%r17, [retval0];
	} // callseq 0
	setp.lt.s32 	%p1, %r16, 1;
	@%p1 bra 	$L__BB0_13;
	and.b32  	%r1, %r16, 15;
	setp.lt.u32 	%p2, %r16, 16;
	mov.b32 	%r22, 0;
	@%p2 bra 	$L__BB0_4;
	and.b32  	%r22, %r16, 2147483632;
	neg.s32 	%r20, %r22;
	add.s64 	%rd38, %rd3, 32;
	add.s64 	%rd37, %rd2, 32;
	add.s64 	%rd36, %rd1, 32;
$L__BB0_3:
	.pragma "nounroll";
	ld.global.f32 	%f1, [%rd38+-32];
	ld.global.f32 	%f2, [%rd37+-32];
	add.f32 	%f3, %f1, %f2;
	st.global.f32 	[%rd36+-32], %f3;
	ld.global.f32 	%f4, [%rd38+-28];
	ld.global.f32 	%f5, [%rd37+-28];
	add.f32 	%f6, %f4, %f5;
	st.global.f32 	[%rd36+-28], %f6;
	ld.global.f32 	%f7, [%rd38+-24];
	ld.global.f32 	%f8, [%rd37+-24];
	add.f32 	%f9, %f7, %f8;
	st.global.f32 	[%rd36+-24], %f9;
	ld.global.f32 	%f10, [%rd38+-20];
	ld.global.f32 	%f11, [%rd37+-20];
	add.f32 	%f12, %f10, %f11;
	st.global.f32 	[%rd36+-20], %f12;
	ld.global.f32 	%f13, [%rd38+-16];
	ld.global.f32 	%f14, [%rd37+-16];
	add.f32 	%f15, %f13, %f14;
	st.global.f32 	[%rd36+-16], %f15;
	ld.global.f32 	%f16, [%rd38+-12];
	ld.global.f32 	%f17, [%rd37+-12];
	add.f32 	%f18, %f16, %f17;
	st.global.f32 	[%rd36+-12], %f18;
	ld.global.f32 	%f19, [%rd38+-8];
	ld.global.f32 	%f20, [%rd37+-8];
	add.f32 	%f21, %f19, %f20;
	st.global.f32 	[%rd36+-8], %f21;
	ld.global.f32 	%f22, [%rd38+-4];
	ld.global.f32 	%f23, [%rd37+-4];
	add.f32 	%f24, %f22, %f23;
	st.global.f32 	[%rd36+-4], %f24;
	ld.global.f32 	%f25, [%rd38];
	ld.global.f32 	%f26, [%rd37];
	add.f32 	%f27, %f25, %f26;
	st.global.f32 	[%rd36], %f27;
	ld.global.f32 	%f28, [%rd38+4];
	ld.global.f32 	%f29, [%rd37+4];
	add.f32 	%f30, %f28, %f29;
	st.global.f32 	[%rd36+4], %f30;
	ld.global.f32 	%f31, [%rd38+8];
	ld.global.f32 	%f32, [%rd37+8];
	add.f32 	%f33, %f31, %f32;
	st.global.f32 	[%rd36+8], %f33;
	ld.global.f32 	%f34, [%rd38+12];
	ld.global.f32 	%f35, [%rd37+12];
	add.f32 	%f36, %f34, %f35;
	st.global.f32 	[%rd36+12], %f36;
	ld.global.f32 	%f37, [%rd38+16];
	ld.global.f32 	%f38, [%rd37+16];
	add.f32 	%f39, %f37, %f38;
	st.global.f32 	[%rd36+16], %f39;
	ld.global.f32 	%f40, [%rd38+20];
	ld.global.f32 	%f41, [%rd37+20];
	add.f32 	%f42, %f40, %f41;
	st.global.f32 	[%rd36+20], %f42;
	ld.global.f32 	%f43, [%rd38+24];
	ld.global.f32 	%f44, [%rd37+24];
	add.f32 	%f45, %f43, %f44;
	st.global.f32 	[%rd36+24], %f45;
	ld.global.f32 	%f46, [%rd38+28];
	ld.global.f32 	%f47, [%rd37+28];
	add.f32 	%f48, %f46, %f47;
	st.global.f32 	[%rd36+28], %f48;
	add.s32 	%r20, %r20, 16;
	add.s64 	%rd38, %rd38, 64;
	add.s64 	%rd37, %rd37, 64;
	add.s64 	%rd36, %rd36, 64;
	setp.ne.s32 	%p3, %r20, 0;
	@%p3 bra 	$L__BB0_3;
$L__BB0_4:
	setp.eq.s32 	%p4, %r1, 0;
	@%p4 bra 	$L__BB0_13;
	and.b32  	%r7, %r16, 7;
	setp.lt.u32 	%p5, %r1, 8;
	@%p5 bra 	$L__BB0_7;
	mul.wide.u32 	%rd27, %r22, 4;
	add.s64 	%rd28, %rd3, %rd27;
	ld.global.f32 	%f49, [%rd28];
	add.s64 	%rd29, %rd2, %rd27;
	ld.global.f32 	%f50, [%rd29];
	add.f32 	%f51, %f49, %f50;
	add.s64 	%rd30, %rd1, %rd27;
	st.global.f32 	[%rd30], %f51;
	ld.global.f32 	%f52, [%rd28+4];
	ld.global.f32 	%f53, [%rd29+4];
	add.f32 	%f54, %f52, %f53;
	st.global.f32 	[%rd30+4], %f54;
	ld.global.f32 	%f55, [%rd28+8];
	ld.global.f32 	%f56, [%rd29+8];
	add.f32 	%f57, %f55, %f56;
	st.global.f32 	[%rd30+8], %f57;
	ld.global.f32 	%f58, [%rd28+12];
	ld.global.f32 	%f59, [%rd29+12];
	add.f32 	%f60, %f58, %f59;
	st.global.f32 	[%rd30+12], %f60;
	ld.global.f32 	%f61, [%rd28+16];
	ld.global.f32 	%f62, [%rd29+16];
	add.f32 	%f63, %f61, %f62;
	st.global.f32 	[%rd30+16], %f63;
	ld.global.f32 	%f64, [%rd28+20];
	ld.global.f32 	%f65, [%rd29+20];
	add.f32 	%f66, %f64, %f65;
	st.global.f32 	[%rd30+20], %f66;
	ld.global.f32 	%f67, [%rd28+24];
	ld.global.f32 	%f68, [%rd29+24];
	add.f32 	%f69, %f67, %f68;
	st.global.f32 	[%rd30+24], %f69;
	ld.global.f32 	%f70, [%rd28+28];
	ld.global.f32 	%f71, [%rd29+28];
	add.f32 	%f72, %f70, %f71;
	st.global.f32 	[%rd30+28], %f72;
	add.s32 	%r22, %r22, 8;
$L__BB0_7:
	setp.eq.s32 	%p6, %r7, 0;
	@%p6 bra 	$L__BB0_13;
	and.b32  	%r10, %r16, 3;
	setp.lt.u32 	%p7, %r7, 4;
	@%p7 bra 	$L__BB0_10;
	mul.wide.u32 	%rd31, %r22, 4;
	add.s64 	%rd32, %rd3, %rd31;
	ld.global.f32 	%f73, [%rd32];
	add.s64 	%rd33, %rd2, %rd31;
	ld.global.f32 	%f74, [%rd33];
	add.f32 	%f75, %f73, %f74;
	add.s64 	%rd34, %rd1, %rd31;
	st.global.f32 	[%rd34], %f75;
	ld.global.f32 	%f76, [%rd32+4];
	ld.global.f32 	%f77, [%rd33+4];
	add.f32 	%f78, %f76, %f77;
	st.global.f32 	[%rd34+4], %f78;
	ld.global.f32 	%f79, [%rd32+8];
	ld.global.f32 	%f80, [%rd33+8];
	add.f32 	%f81, %f79, %f80;
	st.global.f32 	[%rd34+8], %f81;
	ld.global.f32 	%f82, [%rd32+12];
	ld.global.f32 	%f83, [%rd33+12];
	add.f32 	%f84, %f82, %f83;
	st.global.f32 	[%rd34+12], %f84;
	add.s32 	%r22, %r22, 4;
$L__BB0_10:
	setp.eq.s32 	%p8, %r10, 0;
	@%p8 bra 	$L__BB0_13;
	mul.wide.u32 	%rd35, %r22, 4;
	add.s64 	%rd41, %rd1, %rd35;
	add.s64 	%rd40, %rd2, %rd35;
	add.s64 	%rd39, %rd3, %rd35;
	neg.s32 	%r24, %r10;
$L__BB0_12:
	.pragma "nounroll";
	ld.global.f32 	%f85, [%rd39];
	ld.global.f32 	%f86, [%rd40];
	add.f32 	%f87, %f85, %f86;
	st.global.f32 	[%rd41], %f87;
	add.s64 	%rd41, %rd41, 4;
	add.s64 	%rd40, %rd40, 4;
	add.s64 	%rd39, %rd39, 4;
	add.s32 	%r24, %r24, 1;
	setp.ne.s32 	%p9, %r24, 0;
	@%p9 bra 	$L__BB0_12;
$L__BB0_13:
	ret;

}


// ===== COMPILED SASS (sm_100) =====

	.target	sm_100

	.elftype	@"ET_EXEC"


//--------------------- .note.nv.tkinfo           --------------------------
	.section	.note.nv.tkinfo,"",@"SHT_NOTE"
	.sectionflags	@"SHF_NOTE_NV_TKINFO"
	.tkinfo
        /*0018*/ 	.word	0x00000002
        /*0030*/ 	.string	""
        /*0030*/ 	.string	"ptxas"
        /*0030*/ 	.string	"Cuda compilation tools, release 13.0, V13.0.88"
        /*0030*/ 	.string	"Build cuda_13.0.r13.0/compiler.36424714_0"
        /*0030*/ 	.string	"-arch sm_100 -m 64 "



//--------------------- .note.nv.cuinfo           --------------------------
	.section	.note.nv.cuinfo,"",@"SHT_NOTE"
	.sectionflags	@"SHF_NOTE_NV_CUINFO"
        /*0018*/ 	.short	0x0002
        /*001a*/ 	.short	0x0064
        /*001c*/ 	.short	0x0082
	.zero		2


//--------------------- .nv.info                  --------------------------
	.section	.nv.info,"",@"SHT_CUDA_INFO"
	.align	4


	//----- nvinfo : EIATTR_REGCOUNT
	.align		4
        /*0000*/ 	.byte	0x04, 0x2f
        /*0002*/ 	.short	(.L_2 - .L_1)
	.align		4
.L_1:
        /*0004*/ 	.word	index@(_Z10vector_addPfS_S_i)
        /*0008*/ 	.word	0x00000018


	//----- nvinfo : EIATTR_FRAME_SIZE
	.align		4
.L_2:
        /*000c*/ 	.byte	0x04, 0x11
        /*000e*/ 	.short	(.L_4 - .L_3)
	.align		4
.L_3:
        /*0010*/ 	.word	index@(_Z10vector_addPfS_S_i)
        /*0014*/ 	.word	0x00000000


	//----- nvinfo : EIATTR_MIN_STACK_SIZE
	.align		4
.L_4:
        /*0018*/ 	.byte	0x04, 0x12
        /*001a*/ 	.short	(.L_6 - .L_5)
	.align		4
.L_5:
        /*001c*/ 	.word	index@(_Z10vector_addPfS_S_i)
        /*0020*/ 	.word	0x00000000
.L_6:


//--------------------- .nv.compat                --------------------------
	.section	.nv.compat,"",@"SHT_CUDA_COMPAT_INFO"
	.align	4
        /*0000*/ 	.byte	0x02, 0x09, 0x00, 0x00, 0x02, 0x02, 0x01, 0x00, 0x02, 0x05, 0x05, 0x00, 0x03, 0x07, 0x01, 0x01
        /*0010*/ 	.byte	0x02, 0x03, 0x00, 0x00, 0x02, 0x06, 0x01, 0x00, 0x04, 0x0b, 0x08, 0x00, 0x09, 0x00, 0x00, 0x00
        /*0020*/ 	.byte	0x00, 0x00, 0x00, 0x00


//--------------------- .nv.info._Z10vector_addPfS_S_i --------------------------
	.section	.nv.info._Z10vector_addPfS_S_i,"",@"SHT_CUDA_INFO"
	.sectionflags	@""
	.align	4


	//----- nvinfo : EIATTR_CUDA_API_VERSION
	.align		4
        /*0000*/ 	.byte	0x04, 0x37
        /*0002*/ 	.short	(.L_8 - .L_7)
.L_7:
        /*0004*/ 	.word	0x00000082


	//----- nvinfo : EIATTR_KPARAM_INFO
	.align		4
.L_8:
        /*0008*/ 	.byte	0x04, 0x17
        /*000a*/ 	.short	(.L_10 - .L_9)
.L_9:
        /*000c*/ 	.word	0x00000000
        /*0010*/ 	.short	0x0003
        /*0012*/ 	.short	0x0018
        /*0014*/ 	.byte	0x00, 0xf0, 0x11, 0x00


	//----- nvinfo : EIATTR_KPARAM_INFO
	.align		4
.L_10:
        /*0018*/ 	.byte	0x04, 0x17
        /*001a*/ 	.short	(.L_12 - .L_11)
.L_11:
        /*001c*/ 	.word	0x00000000
        /*0020*/ 	.short	0x0002
        /*0022*/ 	.short	0x0010
        /*0024*/ 	.byte	0x00, 0xf5, 0x21, 0x00


	//----- nvinfo : EIATTR_KPARAM_INFO
	.align		4
.L_12:
        /*0028*/ 	.byte	0x04, 0x17
        /*002a*/ 	.short	(.L_14 - .L_13)
.L_13:
        /*002c*/ 	.word	0x00000000
        /*0030*/ 	.short	0x0001
        /*0032*/ 	.short	0x0008
        /*0034*/ 	.byte	0x00, 0xf5, 0x21, 0x00


	//----- nvinfo : EIATTR_KPARAM_INFO
	.align		4
.L_14:
        /*0038*/ 	.byte	0x04, 0x17
        /*003a*/ 	.short	(.L_16 - .L_15)
.L_15:
        /*003c*/ 	.word	0x00000000
        /*0040*/ 	.short	0x0000
        /*0042*/ 	.short	0x0000
        /*0044*/ 	.byte	0x00, 0xf5, 0x21, 0x00


	//----- nvinfo : EIATTR_SPARSE_MMA_MASK
	.align		4
.L_16:
        /*0048*/ 	.byte	0x03, 0x50
        /*004a*/ 	.short	0x0000


	//----- nvinfo : EIATTR_MAXREG_COUNT
	.align		4
        /*004c*/ 	.byte	0x03, 0x1b
        /*004e*/ 	.short	0x00ff


	//----- nvinfo : EIATTR_EXTERNS
	.align		4
        /*0050*/ 	.byte	0x04, 0x0f
        /*0052*/ 	.short	(.L_18 - .L_17)


	//   ....[0]....
	.align		4
.L_17:
        /*0054*/ 	.word	index@(vprintf)


	//----- nvinfo : EIATTR_MERCURY_ISA_VERSION
	.align		4
.L_18:
        /*0058*/ 	.byte	0x03, 0x5f
        /*005a*/ 	.short	0x0101


	//----- nvinfo : EIATTR_VRC_CTA_INIT_COUNT
	.align		4
        /*005c*/ 	.byte	0x02, 0x4a
	.zero		1
	.zero		1


	//----- nvinfo : EIATTR_SYSCALL_OFFSETS
	.align		4
        /*0060*/ 	.byte	0x04, 0x46
        /*0062*/ 	.short	(.L_20 - .L_19)


	//   ....[0]....
.L_19:
        /*0064*/ 	.word	0x00000080


	//----- nvinfo : EIATTR_EXIT_INSTR_OFFSETS
	.align		4
.L_20:
        /*0068*/ 	.byte	0x04, 0x1c
        /*006a*/ 	.short	(.L_22 - .L_21)


	//   ....[0]....
.L_21:
        /*006c*/ 	.word	0x000000b0


	//   ....[1]....
        /*0070*/ 	.word	0x00000750


	//   ....[2]....
        /*0074*/ 	.word	0x00000a70


	//   ....[3]....
        /*0078*/ 	.word	0x00000c90


	//   ....[4]....
        /*007c*/ 	.word	0x00000eb0


	//----- nvinfo : EIATTR_CRS_STACK_SIZE
	.align		4
.L_22:
        /*0080*/ 	.byte	0x04, 0x1e
        /*0082*/ 	.short	(.L_24 - .L_23)
.L_23:
        /*0084*/ 	.word	0x00000000


	//----- nvinfo : EIATTR_CBANK_PARAM_SIZE
	.align		4
.L_24:
        /*0088*/ 	.byte	0x03, 0x19
        /*008a*/ 	.short	0x001c


	//----- nvinfo : EIATTR_PARAM_CBANK
	.align		4
        /*008c*/ 	.byte	0x04, 0x0a
        /*008e*/ 	.short	(.L_26 - .L_25)
	.align		4
.L_25:
        /*0090*/ 	.word	index@(.nv.constant0._Z10vector_addPfS_S_i)
        /*0094*/ 	.short	0x0380
        /*0096*/ 	.short	0x001c


	//----- nvinfo : EIATTR_SW_WAR
	.align		4
.L_26:
        /*0098*/ 	.byte	0x04, 0x36
        /*009a*/ 	.short	(.L_28 - .L_27)
.L_27:
        /*009c*/ 	.word	0x00000008
.L_28:


//--------------------- .nv.callgraph             --------------------------
	.section	.nv.callgraph,"",@"SHT_CUDA_CALLGRAPH"
	.align	4
	.sectionentsize	8
	.align		4
        /*0000*/ 	.word	0x00000000
	.align		4
        /*0004*/ 	.word	0xffffffff
	.align		4
        /*0008*/ 	.word	index@(_Z10vector_addPfS_S_i)
	.align		4
        /*000c*/ 	.word	index@(vprintf)
	.align		4
        /*0010*/ 	.word	0x00000000
	.align		4
        /*0014*/ 	.word	0xfffffffe
	.align		4
        /*0018*/ 	.word	0x00000000
	.align		4
        /*001c*/ 	.word	0xfffffffd
	.align		4
        /*0020*/ 	.word	0x00000000
	.align		4
        /*0024*/ 	.word	0xfffffffc


//--------------------- .nv.constant4             --------------------------
	.section	.nv.constant4,"a",@progbits
	.align	8
	.align		8
.nv.constant4:
        /*0000*/ 	.dword	vprintf
	.align		8
        /*0008*/ 	.dword	$str


//--------------------- .text._Z10vector_addPfS_S_i --------------------------
	.section	.text._Z10vector_addPfS_S_i,"ax",@progbits
	.align	128
        .global         _Z10vector_addPfS_S_i
        .type           _Z10vector_addPfS_S_i,@function
        .size           _Z10vector_addPfS_S_i,(.L_x_7 - _Z10vector_addPfS_S_i)
        .other          _Z10vector_addPfS_S_i,@"STO_CUDA_ENTRY STV_DEFAULT"
_Z10vector_addPfS_S_i:
.text._Z10vector_addPfS_S_i:
[----:B------:R-:W0:Y:S01]  /*0000*/  LDC R1, c[0x0][0x37c] ;  /* 0x0000df00ff017b82 */ /* 0x000e220000000800 */
[----:B------:R-:W-:Y:S01]  /*0010*/  MOV R0, 0x0 ;  /* 0x0000000000007802 */ /* 0x000fe20000000f00 */
[----:B------:R-:W1:Y:S01]  /*0020*/  LDCU.64 UR4, c[0x4][0x8] ;  /* 0x01000100ff0477ac */ /* 0x000e620008000a00 */
[----:B------:R-:W-:-:S05]  /*0030*/  CS2R R6, SRZ ;  /* 0x0000000000067805 */ /* 0x000fca000001ff00 */
[----:B------:R2:W3:Y:S01]  /*0040*/  LDC.64 R2, c[0x4][R0] ;  /* 0x0100000000027b82 */ /* 0x0004e20000000a00 */
[----:B-1----:R-:W-:Y:S02]  /*0050*/  IMAD.U32 R4, RZ, RZ, UR4 ;  /* 0x00000004ff047e24 */ /* 0x002fe4000f8e00ff */
[----:B--2---:R-:W-:-:S07]  /*0060*/  IMAD.U32 R5, RZ, RZ, UR5 ;  /* 0x00000005ff057e24 */ /* 0x004fce000f8e00ff */
[----:B------:R-:W-:-:S07]  /*0070*/  LEPC R20, `(.L_x_0) ;  /* 0x000000001014794e */ /* 0x000fce0000000000 */
[----:B0--3--:R-:W-:Y:S05]  /*0080*/  CALL.ABS.NOINC R2 ;  /* 0x0000000002007343 */ /* 0x009fea0003c00000 */
.L_x_0:
[----:B------:R-:W0:Y:S02]  /*0090*/  LDC R2, c[0x0][0x398] ;  /* 0x0000e600ff027b82 */ /* 0x000e240000000800 */
[----:B0-----:R-:W-:-:S13]  /*00a0*/  ISETP.GE.AND P0, PT, R2, 0x1, PT ;  /* 0x000000010200780c */ /* 0x001fda0003f06270 */
[----:B------:R-:W-:Y:S05]  /*00b0*/  @!P0 EXIT ;  /* 0x000000000000894d */ /* 0x000fea0003800000 */
[----:B------:R-:W0:Y:S01]  /*00c0*/  LDC.64 R10, c[0x0][0x358] ;  /* 0x0000d600ff0a7b82 */ /* 0x000e220000000a00 */
[C---:B------:R-:W-:Y:S01]  /*00d0*/  ISETP.GE.U32.AND P1, PT, R2.reuse, 0x10, PT ;  /* 0x000000100200780c */ /* 0x040fe20003f26070 */
[----:B------:R-:W-:Y:S01]  /*00e0*/  HFMA2 R0, -RZ, RZ, 0, 0 ;  /* 0x00000000ff007431 */ /* 0x000fe200000001ff */
[----:B------:R-:W-:-:S04]  /*00f0*/  LOP3.LUT R14, R2, 0xf, RZ, 0xc0, !PT ;  /* 0x0000000f020e7812 */ /* 0x000fc800078ec0ff */
[----:B------:R-:W-:-:S07]  /*0100*/  ISETP.NE.AND P0, PT, R14, RZ, PT ;  /* 0x000000ff0e00720c */ /* 0x000fce0003f05270 */
[----:B------:R-:W-:Y:S06]  /*0110*/  @!P1 BRA `(.L_x_1) ;  /* 0x00000004008c9947 */ /* 0x000fec0003800000 */
[----:B------:R-:W1:Y:S01]  /*0120*/  LDCU.128 UR12, c[0x0][0x380] ;  /* 0x00007000ff0c77ac */ /* 0x000e620008000c00 */
[----:B------:R-:W-:Y:S01]  /*0130*/  LOP3.LUT R0, R2, 0x7ffffff0, RZ, 0xc0, !PT ;  /* 0x7ffffff002007812 */ /* 0x000fe200078ec0ff */
[----:B------:R-:W-:Y:S01]  /*0140*/  BSSY.RECONVERGENT B0, `(.L_x_1) ;  /* 0x0000060000007945 */ /* 0x000fe20003800200 */
[----:B------:R-:W2:Y:S03]  /*0150*/  LDCU.64 UR6, c[0x0][0x390] ;  /* 0x00007200ff0677ac */ /* 0x000ea60008000a00 */
[----:B------:R-:W-:Y:S01]  /*0160*/  IMAD.MOV R3, RZ, RZ, -R0 ;  /* 0x000000ffff037224 */ /* 0x000fe200078e0a00 */
[----:B-1----:R-:W-:Y:S02]  /*0170*/  UIADD3 UR8, UP0, UPT, UR14, 0x20, URZ ;  /* 0x000000200e087890 */ /* 0x002fe4000ff1e0ff */
[----:B------:R-:W-:Y:S02]  /*0180*/  UIADD3 UR4, UP2, UPT, UR12, 0x20, URZ ;  /* 0x000000200c047890 */ /* 0x000fe4000ff5e0ff */
[----:B--2---:R-:W-:-:S02]  /*0190*/  UIADD3 UR6, UP1, UPT, UR6, 0x20, URZ ;  /* 0x0000002006067890 */ /* 0x004fc4000ff3e0ff */
[----:B------:R-:W-:Y:S01]  /*01a0*/  UIADD3.X UR9, UPT, UPT, URZ, UR15, URZ, UP0, !UPT ;  /* 0x0000000fff097290 */ /* 0x000fe200087fe4ff */
[----:B------:R-:W-:Y:S01]  /*01b0*/  IMAD.U32 R4, RZ, RZ, UR8 ;  /* 0x00000008ff047e24 */ /* 0x000fe2000f8e00ff */
[----:B------:R-:W-:Y:S01]  /*01c0*/  UIADD3.X UR5, UPT, UPT, URZ, UR13, URZ, UP2, !UPT ;  /* 0x0000000dff057290 */ /* 0x000fe200097fe4ff */
[----:B------:R-:W-:Y:S01]  /*01d0*/  IMAD.U32 R12, RZ, RZ, UR4 ;  /* 0x00000004ff0c7e24 */ /* 0x000fe2000f8e00ff */
[----:B------:R-:W-:Y:S01]  /*01e0*/  UIADD3.X UR7, UPT, UPT, URZ, UR7, URZ, UP1, !UPT ;  /* 0x00000007ff077290 */ /* 0x000fe20008ffe4ff */
[----:B------:R-:W-:Y:S01]  /*01f0*/  MOV R6, UR6 ;  /* 0x0000000600067c02 */ /* 0x000fe20008000f00 */
[----:B------:R-:W-:Y:S02]  /*0200*/  IMAD.U32 R5, RZ, RZ, UR9 ;  /* 0x00000009ff057e24 */ /* 0x000fe4000f8e00ff */
[----:B------:R-:W-:Y:S02]  /*0210*/  IMAD.U32 R15, RZ, RZ, UR5 ;  /* 0x00000005ff0f7e24 */ /* 0x000fe4000f8e00ff */
[----:B------:R-:W-:-:S07]  /*0220*/  MOV R7, UR7 ;  /* 0x0000000700077c02 */ /* 0x000fce0008000f00 */
.L_x_2:
[C---:B0-----:R-:W-:Y:S02]  /*0230*/  R2UR UR4, R10.reuse ;  /* 0x000000000a0472ca */ /* 0x041fe400000e0000 */
[C---:B------:R-:W-:Y:S02]  /*0240*/  R2UR UR5, R11.reuse ;  /* 0x000000000b0572ca */ /* 0x040fe400000e0000 */
[----:B------:R-:W-:Y:S02]  /*0250*/  R2UR UR6, R10 ;  /* 0x000000000a0672ca */ /* 0x000fe400000e0000 */
[----:B------:R-:W-:-:S09]  /*0260*/  R2UR UR7, R11 ;  /* 0x000000000b0772ca */ /* 0x000fd200000e0000 */
[----:B--2---:R-:W2:Y:S04]  /*0270*/  LDG.E R8, desc[UR4][R4.64+-0x20] ;  /* 0xffffe00404087981 */ /* 0x004ea8000c1e1900 */
[----:B------:R-:W2:Y:S01]  /*0280*/  LDG.E R9, desc[UR6][R6.64+-0x20] ;  /* 0xffffe00606097981 */ /* 0x000ea2000c1e1900 */
[----:B------:R-:W-:Y:S02]  /*0290*/  R2UR UR8, R10 ;  /* 0x000000000a0872ca */ /* 0x000fe400000e0000 */
[----:B------:R-:W-:Y:S01]  /*02a0*/  R2UR UR9, R11 ;  /* 0x000000000b0972ca */ /* 0x000fe200000e0000 */
[----:B--2---:R-:W-:Y:S01]  /*02b0*/  FADD R13, R8, R9 ;  /* 0x00000009080d7221 */ /* 0x004fe20000000000 */
[----:B------:R-:W-:Y:S01]  /*02c0*/  IMAD.MOV.U32 R8, RZ, RZ, R12 ;  /* 0x000000ffff087224 */ /* 0x000fe200078e000c */
[----:B------:R-:W-:-:S05]  /*02d0*/  MOV R9, R15 ;  /* 0x0000000f00097202 */ /* 0x000fca0000000f00 */
[----:B------:R0:W-:Y:S04]  /*02e0*/  STG.E desc[UR4][R8.64+-0x20], R13 ;  /* 0xffffe00d08007986 */ /* 0x0001e8000c101904 */
[----:B------:R-:W2:Y:S04]  /*02f0*/  LDG.E R12, desc[UR6][R4.64+-0x1c] ;  /* 0xffffe406040c7981 */ /* 0x000ea8000c1e1900 */
[----:B------:R-:W2:Y:S02]  /*0300*/  LDG.E R15, desc[UR8][R6.64+-0x1c] ;  /* 0xffffe408060f7981 */ /* 0x000ea4000c1e1900 */
[----:B--2---:R-:W-:-:S05]  /*0310*/  FADD R15, R12, R15 ;  /* 0x0000000f0c0f7221 */ /* 0x004fca0000000000 */
[----:B------:R1:W-:Y:S04]  /*0320*/  STG.E desc[UR4][R8.64+-0x1c], R15 ;  /* 0xffffe40f08007986 */ /* 0x0003e8000c101904 */
[----:B------:R-:W2:Y:S04]  /*0330*/  LDG.E R12, desc[UR6][R4.64+-0x18] ;  /* 0xffffe806040c7981 */ /* 0x000ea8000c1e1900 */
[----:B------:R-:W2:Y:S02]  /*0340*/  LDG.E R17, desc[UR8][R6.64+-0x18] ;  /* 0xffffe80806117981 */ /* 0x000ea4000c1e1900 */
[----:B--2---:R-:W-:-:S05]  /*0350*/  FADD R17, R12, R17 ;  /* 0x000000110c117221 */ /* 0x004fca0000000000 */
[----:B------:R2:W-:Y:S04]  /*0360*/  STG.E desc[UR4][R8.64+-0x18], R17 ;  /* 0xffffe81108007986 */ /* 0x0005e8000c101904 */
[----:B------:R-:W3:Y:S04]  /*0370*/  LDG.E R12, desc[UR6][R4.64+-0x14] ;  /* 0xffffec06040c7981 */ /* 0x000ee8000c1e1900 */
[----:B0-----:R-:W3:Y:S02]  /*0380*/  LDG.E R13, desc[UR8][R6.64+-0x14] ;  /* 0xffffec08060d7981 */ /* 0x001ee4000c1e1900 */
[----:B---3--:R-:W-:-:S05]  /*0390*/  FADD R13, R12, R13 ;  /* 0x0000000d0c0d7221 */ /* 0x008fca0000000000 */
[----:B------:R0:W-:Y:S04]  /*03a0*/  STG.E desc[UR4][R8.64+-0x14], R13 ;  /* 0xffffec0d08007986 */ /* 0x0001e8000c101904 */
[----:B------:R-:W3:Y:S04]  /*03b0*/  LDG.E R12, desc[UR6][R4.64+-0x10] ;  /* 0xfffff006040c7981 */ /* 0x000ee8000c1e1900 */
[----:B-1----:R-:W3:Y:S02]  /*03c0*/  LDG.E R15, desc[UR8][R6.64+-0x10] ;  /* 0xfffff008060f7981 */ /* 0x002ee4000c1e1900 */
[----:B---3--:R-:W-:-:S05]  /*03d0*/  FADD R15, R12, R15 ;  /* 0x0000000f0c0f7221 */ /* 0x008fca0000000000 */
[----:B------:R1:W-:Y:S04]  /*03e0*/  STG.E desc[UR4][R8.64+-0x10], R15 ;  /* 0xfffff00f08007986 */ /* 0x0003e8000c101904 */
[----:B------:R-:W3:Y:S04]  /*03f0*/  LDG.E R12, desc[UR6][R4.64+-0xc] ;  /* 0xfffff406040c7981 */ /* 0x000ee8000c1e1900 */
[----:B--2---:R-:W3:Y:S02]  /*0400*/  LDG.E R17, desc[UR8][R6.64+-0xc] ;  /* 0xfffff40806117981 */ /* 0x004ee4000c1e1900 */
[----:B---3--:R-:W-:-:S05]  /*0410*/  FADD R17, R12, R17 ;  /* 0x000000110c117221 */ /* 0x008fca0000000000 */
        /* <DEDUP_REMOVED lines=34> */
[----:B--2---:R-:W3:Y:S01]  /*0640*/  LDG.E R17, desc[UR8][R6.64+0x18] ;  /* 0x0000180806117981 */ /* 0x004ee2000c1e1900 */
[----:B------:R-:W-:Y:S02]  /*0650*/  VIADD R3, R3, 0x10 ;  /* 0x0000001003037836 */ /* 0x000fe40000000000 */
[----:B---3--:R-:W-:-:S05]  /*0660*/  FADD R17, R12, R17 ;  /* 0x000000110c117221 */ /* 0x008fca0000000000 */
[----:B------:R2:W-:Y:S04]  /*0670*/  STG.E desc[UR4][R8.64+0x18], R17 ;  /* 0x0000181108007986 */ /* 0x0005e8000c101904 */
[----:B------:R3:W4:Y:S04]  /*0680*/  LDG.E R12, desc[UR6][R4.64+0x1c] ;  /* 0x00001c06040c7981 */ /* 0x000728000c1e1900 */
[----:B0-----:R0:W4:Y:S01]  /*0690*/  LDG.E R13, desc[UR8][R6.64+0x1c] ;  /* 0x00001c08060d7981 */ /* 0x001122000c1e1900 */
[----:B------:R-:W-:Y:S02]  /*06a0*/  ISETP.NE.AND P1, PT, R3, RZ, PT ;  /* 0x000000ff0300720c */ /* 0x000fe40003f25270 */
[----:B---3--:R-:W-:-:S02]  /*06b0*/  IADD3 R4, P2, PT, R4, 0x40, RZ ;  /* 0x0000004004047810 */ /* 0x008fc40007f5e0ff */
[----:B0-----:R-:W-:Y:S02]  /*06c0*/  IADD3 R6, P3, PT, R6, 0x40, RZ ;  /* 0x0000004006067810 */ /* 0x001fe40007f7e0ff */
[----:B------:R-:W-:-:S03]  /*06d0*/  IADD3.X R5, PT, PT, RZ, R5, RZ, P2, !PT ;  /* 0x00000005ff057210 */ /* 0x000fc600017fe4ff */
[----:B------:R-:W-:Y:S02]  /*06e0*/  IMAD.X R7, RZ, RZ, R7, P3 ;  /* 0x000000ffff077224 */ /* 0x000fe400018e0607 */
[----:B----4-:R-:W-:Y:S01]  /*06f0*/  FADD R13, R12, R13 ;  /* 0x0000000d0c0d7221 */ /* 0x010fe20000000000 */
[----:B------:R-:W-:-:S04]  /*0700*/  IADD3 R12, P4, PT, R8, 0x40, RZ ;  /* 0x00000040080c7810 */ /* 0x000fc80007f9e0ff */
[----:B------:R2:W-:Y:S01]  /*0710*/  STG.E desc[UR4][R8.64+0x1c], R13 ;  /* 0x00001c0d08007986 */ /* 0x0005e2000c101904 */
[----:B-1----:R-:W-:Y:S01]  /*0720*/  IADD3.X R15, PT, PT, RZ, R9, RZ, P4, !PT ;  /* 0x00000009ff0f7210 */ /* 0x002fe200027fe4ff */
[----:B------:R-:W-:Y:S07]  /*0730*/  @P1 BRA `(.L_x_2) ;  /* 0xfffffff800bc1947 */ /* 0x000fee000383ffff */
[----:B------:R-:W-:Y:S05]  /*0740*/  BSYNC.RECONVERGENT B0 ;  /* 0x0000000000007941 */ /* 0x000fea0003800200 */
.L_x_1:
[----:B------:R-:W-:Y:S05]  /*0750*/  @!P0 EXIT ;  /* 0x000000000000894d */ /* 0x000fea0003800000 */
[----:B------:R-:W-:Y:S02]  /*0760*/  ISETP.GE.U32.AND P0, PT, R14, 0x8, PT ;  /* 0x000000080e00780c */ /* 0x000fe40003f06070 */
[----:B------:R-:W-:-:S04]  /*0770*/  LOP3.LUT R16, R2, 0x7, RZ, 0xc0, !PT ;  /* 0x0000000702107812 */ /* 0x000fc800078ec0ff */
[----:B------:R-:W-:-:S07]  /*0780*/  ISETP.NE.AND P1, PT, R16, RZ, PT ;  /* 0x000000ff1000720c */ /* 0x000fce0003f25270 */
[----:B------:R-:W-:Y:S06]  /*0790*/  @!P0 BRA `(.L_x_3) ;  /* 0x0000000000b48947 */ /* 0x000fec0003800000 */
[----:B------:R-:W1:Y:S01]  /*07a0*/  LDC.64 R4, c[0x0][0x388] ;  /* 0x0000e200ff047b82 */ /* 0x000e620000000a00 */
[C---:B0-----:R-:W-:Y:S02]  /*07b0*/  R2UR UR4, R10.reuse ;  /* 0x000000000a0472ca */ /* 0x041fe400000e0000 */
[C---:B------:R-:W-:Y:S02]  /*07c0*/  R2UR UR5, R11.reuse ;  /* 0x000000000b0572ca */ /* 0x040fe400000e0000 */
[----:B------:R-:W-:Y:S02]  /*07d0*/  R2UR UR6, R10 ;  /* 0x000000000a0672ca */ /* 0x000fe400000e0000 */
[----:B------:R-:W-:Y:S01]  /*07e0*/  R2UR UR7, R11 ;  /* 0x000000000b0772ca */ /* 0x000fe200000e0000 */
[----:B------:R-:W0:Y:S08]  /*07f0*/  LDC.64 R6, c[0x0][0x390] ;  /* 0x0000e400ff067b82 */ /* 0x000e300000000a00 */
[----:B--2---:R-:W2:Y:S01]  /*0800*/  LDC.64 R8, c[0x0][0x380] ;  /* 0x0000e000ff087b82 */ /* 0x004ea20000000a00 */
[----:B-1----:R-:W-:-:S05]  /*0810*/  IMAD.WIDE.U32 R4, R0, 0x4, R4 ;  /* 0x0000000400047825 */ /* 0x002fca00078e0004 */
[----:B------:R-:W3:Y:S01]  /*0820*/  LDG.E R3, desc[UR4][R4.64] ;  /* 0x0000000404037981 */ /* 0x000ee2000c1e1900 */
[----:B0-----:R-:W-:-:S05]  /*0830*/  IMAD.WIDE.U32 R6, R0, 0x4, R6 ;  /* 0x0000000400067825 */ /* 0x001fca00078e0006 */
[----:B------:R-:W3:Y:S01]  /*0840*/  LDG.E R12, desc[UR6][R6.64] ;  /* 0x00000006060c7981 */ /* 0x000ee2000c1e1900 */
[----:B------:R-:W-:Y:S02]  /*0850*/  R2UR UR8, R10 ;  /* 0x000000000a0872ca */ /* 0x000fe400000e0000 */
[----:B------:R-:W-:Y:S01]  /*0860*/  R2UR UR9, R11 ;  /* 0x000000000b0972ca */ /* 0x000fe200000e0000 */
[----:B--2---:R-:W-:-:S04]  /*0870*/  IMAD.WIDE.U32 R8, R0, 0x4, R8 ;  /* 0x0000000400087825 */ /* 0x004fc800078e0008 */
[----:B---3--:R-:W-:-:S05]  /*0880*/  FADD R3, R3, R12 ;  /* 0x0000000c03037221 */ /* 0x008fca0000000000 */
        /* <DEDUP_REMOVED lines=9> */
[----:B0-----:R-:W3:Y:S04]  /*0920*/  LDG.E R3, desc[UR6][R4.64+0xc] ;  /* 0x00000c0604037981 */ /* 0x001ee8000c1e1900 */
[----:B------:R-:W3:Y:S02]  /*0930*/  LDG.E R12, desc[UR8][R6.64+0xc] ;  /* 0x00000c08060c7981 */ /* 0x000ee4000c1e1900 */
        /* <DEDUP_REMOVED lines=10> */
[----:B0-----:R-:W2:Y:S04]  /*09e0*/  LDG.E R3, desc[UR6][R4.64+0x18] ;  /* 0x0000180604037981 */ /* 0x001ea8000c1e1900 */
[----:B------:R-:W2:Y:S02]  /*09f0*/  LDG.E R12, desc[UR8][R6.64+0x18] ;  /* 0x00001808060c7981 */ /* 0x000ea4000c1e1900 */
[----:B--2---:R-:W-:-:S05]  /*0a00*/  FADD R3, R3, R12 ;  /* 0x0000000c03037221 */ /* 0x004fca0000000000 */
[----:B------:R3:W-:Y:S04]  /*0a10*/  STG.E desc[UR4][R8.64+0x18], R3 ;  /* 0x0000180308007986 */ /* 0x0007e8000c101904 */
[----:B------:R-:W2:Y:S04]  /*0a20*/  LDG.E R12, desc[UR6][R4.64+0x1c] ;  /* 0x00001c06040c7981 */ /* 0x000ea8000c1e1900 */
[----:B-1----:R-:W2:Y:S01]  /*0a30*/  LDG.E R13, desc[UR8][R6.64+0x1c] ;  /* 0x00001c08060d7981 */ /* 0x002ea2000c1e1900 */
[----:B------:R-:W-:Y:S02]  /*0a40*/  VIADD R0, R0, 0x8 ;  /* 0x0000000800007836 */ /* 0x000fe40000000000 */
[----:B--2---:R-:W-:-:S05]  /*0a50*/  FADD R13, R12, R13 ;  /* 0x0000000d0c0d7221 */ /* 0x004fca0000000000 */
[----:B------:R3:W-:Y:S02]  /*0a60*/  STG.E desc[UR4][R8.64+0x1c], R13 ;  /* 0x00001c0d08007986 */ /* 0x0007e4000c101904 */
.L_x_3:
        /* <DEDUP_REMOVED lines=11> */
[----:B--23--:R-:W2:Y:S01]  /*0b20*/  LDC.64 R8, c[0x0][0x380] ;  /* 0x0000e000ff087b82 */ /* 0x00cea20000000a00 */
        /* <DEDUP_REMOVED lines=17> */
[----:B0-----:R-:W2:Y:S04]  /*0c40*/  LDG.E R3, desc[UR6][R4.64+0xc] ;  /* 0x00000c0604037981 */ /* 0x001ea8000c1e1900 */
[----:B------:R-:W2:Y:S01]  /*0c50*/  LDG.E R12, desc[UR8][R6.64+0xc] ;  /* 0x00000c08060c7981 */ /* 0x000ea2000c1e1900 */
[----:B------:R-:W-:Y:S01]  /*0c60*/  IADD3 R0, PT, PT, R0, 0x4, RZ ;  /* 0x0000000400007810 */ /* 0x000fe20007ffe0ff */
[----:B--2---:R-:W-:-:S05]  /*0c70*/  FADD R3, R3, R12 ;  /* 0x0000000c03037221 */ /* 0x004fca0000000000 */
[----:B------:R1:W-:Y:S02]  /*0c80*/  STG.E desc[UR4][R8.64+0xc], R3 ;  /* 0x00000c0308007986 */ /* 0x0003e4000c101904 */
.L_x_4:
[----:B------:R-:W-:Y:S05]  /*0c90*/  @!P1 EXIT ;  /* 0x000000000000994d */ /* 0x000fea0003800000 */
[----:B------:R-:W4:Y:S08]  /*0ca0*/  LDC.64 R4, c[0x0][0x380] ;  /* 0x0000e000ff047b82 */ /* 0x000f300000000a00 */
[----:B------:R-:W5:Y:S08]  /*0cb0*/  LDC.64 R6, c[0x0][0x390] ;  /* 0x0000e400ff067b82 */ /* 0x000f700000000a00 */
[----:B-123--:R-:W1:Y:S01]  /*0cc0*/  LDC.64 R8, c[0x0][0x388] ;  /* 0x0000e200ff087b82 */ /* 0x00ee620000000a00 */
[----:B----4-:R-:W-:-:S04]  /*0cd0*/  IMAD.WIDE.U32 R4, R0, 0x4, R4 ;  /* 0x0000000400047825 */ /* 0x010fc800078e0004 */
[----:B------:R-:W-:Y:S01]  /*0ce0*/  IMAD.MOV.U32 R12, RZ, RZ, R4 ;  /* 0x000000ffff0c7224 */ /* 0x000fe200078e0004 */
[----:B------:R-:W-:Y:S01]  /*0cf0*/  MOV R15, R5 ;  /* 0x00000005000f7202 */ /* 0x000fe20000000f00 */
[----:B-----5:R-:W-:-:S04]  /*0d00*/  IMAD.WIDE.U32 R6, R0, 0x4, R6 ;  /* 0x0000000400067825 */ /* 0x020fc800078e0006 */
[----:B------:R-:W-:Y:S02]  /*0d10*/  IMAD.MOV.U32 R13, RZ, RZ, R7 ;  /* 0x000000ffff0d7224 */ /* 0x000fe400078e0007 */
[----:B-1----:R-:W-:Y:S01]  /*0d20*/  IMAD.WIDE.U32 R8, R0, 0x4, R8 ;  /* 0x0000000400087825 */ /* 0x002fe200078e0008 */
[----:B------:R-:W-:-:S07]  /*0d30*/  IADD3 R0, PT, PT, -R2, RZ, RZ ;  /* 0x000000ff02007210 */ /* 0x000fce0007ffe1ff */
.L_x_5:
[C---:B0-----:R-:W-:Y:S01]  /*0d40*/  R2UR UR4, R10.reuse ;  /* 0x000000000a0472ca */ /* 0x041fe200000e0000 */
[----:B-1----:R-:W-:Y:S01]  /*0d50*/  IMAD.MOV.U32 R2, RZ, RZ, R8 ;  /* 0x000000ffff027224 */ /* 0x002fe200078e0008 */
[C---:B------:R-:W-:Y:S01]  /*0d60*/  R2UR UR5, R11.reuse ;  /* 0x000000000b0572ca */ /* 0x040fe200000e0000 */
[----:B------:R-:W-:Y:S01]  /*0d70*/  IMAD.MOV.U32 R4, RZ, RZ, R6 ;  /* 0x000000ffff047224 */ /* 0x000fe200078e0006 */
[----:B------:R-:W-:Y:S02]  /*0d80*/  R2UR UR6, R10 ;  /* 0x000000000a0672ca */ /* 0x000fe400000e0000 */
[----:B------:R-:W-:Y:S02]  /*0d90*/  R2UR UR7, R11 ;  /* 0x000000000b0772ca */ /* 0x000fe400000e0000 */
[----:B------:R-:W-:Y:S02]  /*0da0*/  MOV R5, R13 ;  /* 0x0000000d00057202 */ /* 0x000fe40000000f00 */
[----:B------:R-:W-:-:S05]  /*0db0*/  MOV R3, R9 ;  /* 0x0000000900037202 */ /* 0x000fca0000000f00 */
[----:B------:R0:W2:Y:S04]  /*0dc0*/  LDG.E R2, desc[UR4][R2.64] ;  /* 0x0000000402027981 */ /* 0x0000a8000c1e1900 */
[----:B------:R-:W2:Y:S01]  /*0dd0*/  LDG.E R5, desc[UR6][R4.64] ;  /* 0x0000000604057981 */ /* 0x000ea2000c1e1900 */
[----:B------:R-:W-:Y:S01]  /*0de0*/  VIADD R0, R0, 0x1 ;  /* 0x0000000100007836 */ /* 0x000fe20000000000 */
[----:B------:R-:W-:Y:S02]  /*0df0*/  IADD3 R6, P2, PT, R6, 0x4, RZ ;  /* 0x0000000406067810 */ /* 0x000fe40007f5e0ff */
[----:B------:R-:W-:Y:S02]  /*0e00*/  IADD3 R8, P3, PT, R8, 0x4, RZ ;  /* 0x0000000408087810 */ /* 0x000fe40007f7e0ff */
[----:B------:R-:W-:Y:S01]  /*0e10*/  ISETP.NE.AND P0, PT, R0, RZ, PT ;  /* 0x000000ff0000720c */ /* 0x000fe20003f05270 */
[----:B------:R-:W-:Y:S01]  /*0e20*/  IMAD.X R13, RZ, RZ, R13, P2 ;  /* 0x000000ffff0d7224 */ /* 0x000fe200010e060d */
[----:B0-----:R-:W-:-:S02]  /*0e30*/  MOV R3, R15 ;  /* 0x0000000f00037202 */ /* 0x001fc40000000f00 */
[----:B------:R-:W-:Y:S01]  /*0e40*/  IADD3.X R9, PT, PT, RZ, R9, RZ, P3, !PT ;  /* 0x00000009ff097210 */ /* 0x000fe20001ffe4ff */
[----:B--2---:R-:W-:Y:S01]  /*0e50*/  FADD R7, R2, R5 ;  /* 0x0000000502077221 */ /* 0x004fe20000000000 */
[----:B------:R-:W-:Y:S01]  /*0e60*/  IMAD.MOV.U32 R2, RZ, RZ, R12 ;  /* 0x000000ffff027224 */ /* 0x000fe200078e000c */
[----:B------:R-:W-:-:S04]  /*0e70*/  IADD3 R12, P1, PT, R12, 0x4, RZ ;  /* 0x000000040c0c7810 */ /* 0x000fc80007f3e0ff */
[----:B------:R1:W-:Y:S01]  /*0e80*/  STG.E desc[UR4][R2.64], R7 ;  /* 0x0000000702007986 */ /* 0x0003e2000c101904 */
[----:B------:R-:W-:Y:S01]  /*0e90*/  IADD3.X R15, PT, PT, RZ, R15, RZ, P1, !PT ;  /* 0x0000000fff0f7210 */ /* 0x000fe20000ffe4ff */
[----:B------:R-:W-:Y:S07]  /*0ea0*/  @P0 BRA `(.L_x_5) ;  /* 0xfffffffc00a40947 */ /* 0x000fee000383ffff */
[----:B------:R-:W-:Y:S05]  /*0eb0*/  EXIT ;  /* 0x000000000000794d */ /* 0x000fea0003800000 */
.L_x_6:
[----:B------:R-:W-:-:S00]  /*0ec0*/  BRA `(.L_x_6) ;  /* 0xfffffffc00fc7947 */ /* 0x000fc0000383ffff */
[----:B------:R-:W-:-:S00]  /*0ed0*/  NOP ;  /* 0x0000000000007918 */ /* 0x000fc00000000000 */
        /* <DEDUP_REMOVED lines=10> */
.L_x_7:


//--------------------- .nv.global.init           --------------------------
	.section	.nv.global.init,"aw",@progbits
.nv.global.init:
	.type		$str,@object
	.size		$str,(.L_0 - $str)
$str:
        /*0000*/ 	.byte	0x68, 0x69, 0x00
.L_0:


//--------------------- .nv.shared.reserved.0     --------------------------
	.section	.nv.shared.reserved.0,"aw",@nobits
	.weak		__nv_reservedSMEM_offset_0_alias
	.size		__nv_reservedSMEM_offset_0_alias, 0, 64
	.other		__nv_reservedSMEM_offset_0_alias,@"STO_CUDA_RESERVED_SHARED STV_DEFAULT"
__nv_reservedSMEM_offset_0_alias:
	.zero		0
	.zero		64


//--------------------- .nv.constant0._Z10vector_addPfS_S_i --------------------------
	.section	.nv.constant0._Z10vector_addPfS_S_i,"a",@progbits
	.sectionflags	@""
	.align	4
.nv.constant0._Z10vector_addPfS_S_i:
	.zero		924


//--------------------- SYMBOLS --------------------------

	.type		.nv.reservedSmem.offset0,@object
	.size		.nv.reservedSmem.offset0,0x4
	.type		vprintf,@function
